//
// Generated by NVIDIA NVVM Compiler
//
// Compiler Build ID: CL-36424714
// Cuda compilation tools, release 13.0, V13.0.88
// Based on NVVM 20.0.0
//

.version 9.0
.target sm_100
.address_size 64

	// .globl	_Z13gpu_array_sumPdS_i
// _ZZ13gpu_array_sumPdS_iE5sdata has been demoted

.visible .entry _Z13gpu_array_sumPdS_i(
	.param .u64 .ptr .align 1 _Z13gpu_array_sumPdS_i_param_0,
	.param .u64 .ptr .align 1 _Z13gpu_array_sumPdS_i_param_1,
	.param .u32 _Z13gpu_array_sumPdS_i_param_2
)
{
	.reg .pred 	%p<6>;
	.reg .b32 	%r<14>;
	.reg .b64 	%rd<9>;
	.reg .b64 	%fd<9>;
	// demoted variable
	.shared .align 8 .b8 _ZZ13gpu_array_sumPdS_iE5sdata[8192];
	ld.param.u64 	%rd1, [_Z13gpu_array_sumPdS_i_param_0];
	ld.param.u64 	%rd2, [_Z13gpu_array_sumPdS_i_param_1];
	ld.param.u32 	%r8, [_Z13gpu_array_sumPdS_i_param_2];
	mov.u32 	%r1, %tid.x;
	mov.u32 	%r2, %ctaid.x;
	mov.u32 	%r13, %ntid.x;
	mad.lo.s32 	%r4, %r2, %r13, %r1;
	setp.ge.u32 	%p1, %r4, %r8;
	mov.f64 	%fd8, 0d0000000000000000;
	@%p1 bra 	$L__BB0_2;
	cvta.to.global.u64 	%rd3, %rd1;
	mul.wide.u32 	%rd4, %r4, 8;
	add.s64 	%rd5, %rd3, %rd4;
	ld.global.f64 	%fd8, [%rd5];
$L__BB0_2:
	shl.b32 	%r9, %r1, 3;
	mov.u32 	%r10, _ZZ13gpu_array_sumPdS_iE5sdata;
	add.s32 	%r5, %r10, %r9;
	st.shared.f64 	[%r5], %fd8;
	bar.sync 	0;
	setp.lt.u32 	%p2, %r13, 2;
	@%p2 bra 	$L__BB0_6;
$L__BB0_3:
	shr.u32 	%r7, %r13, 1;
	setp.ge.u32 	%p3, %r1, %r7;
	@%p3 bra 	$L__BB0_5;
	shl.b32 	%r11, %r7, 3;
	add.s32 	%r12, %r5, %r11;
	ld.shared.f64 	%fd4, [%r12];
	ld.shared.f64 	%fd5, [%r5];
	add.f64 	%fd6, %fd4, %fd5;
	st.shared.f64 	[%r5], %fd6;
$L__BB0_5:
	bar.sync 	0;
	setp.gt.u32 	%p4, %r13, 3;
	mov.u32 	%r13, %r7;
	@%p4 bra 	$L__BB0_3;
$L__BB0_6:
	setp.ne.s32 	%p5, %r1, 0;
	@%p5 bra 	$L__BB0_8;
	ld.shared.f64 	%fd7, [_ZZ13gpu_array_sumPdS_iE5sdata];
	cvta.to.global.u64 	%rd6, %rd2;
	mul.wide.u32 	%rd7, %r2, 8;
	add.s64 	%rd8, %rd6, %rd7;
	st.global.f64 	[%rd8], %fd7;
$L__BB0_8:
	ret;

}


// ===== COMPILED SASS (sm_100) =====

	.target	sm_100

	.elftype	@"ET_EXEC"


//--------------------- .note.nv.tkinfo           --------------------------
	.section	.note.nv.tkinfo,"",@"SHT_NOTE"
	.sectionflags	@"SHF_NOTE_NV_TKINFO"
	.tkinfo
        /*0018*/ 	.word	0x00000002
        /*0030*/ 	.string	""
        /*0030*/ 	.string	"ptxas"
        /*0030*/ 	.string	"Cuda compilation tools, release 13.0, V13.0.88"
        /*0030*/ 	.string	"Build cuda_13.0.r13.0/compiler.36424714_0"
        /*0030*/ 	.string	"-arch sm_100 -m 64 "



//--------------------- .note.nv.cuinfo           --------------------------
	.section	.note.nv.cuinfo,"",@"SHT_NOTE"
	.sectionflags	@"SHF_NOTE_NV_CUINFO"
        /*0018*/ 	.short	0x0002
        /*001a*/ 	.short	0x0064
        /*001c*/ 	.short	0x0082
	.zero		2


//--------------------- .nv.info                  --------------------------
	.section	.nv.info,"",@"SHT_CUDA_INFO"
	.align	4


	//----- nvinfo : EIATTR_REGCOUNT
	.align		4
        /*0000*/ 	.byte	0x04, 0x2f
        /*0002*/ 	.short	(.L_1 - .L_0)
	.align		4
.L_0:
        /*0004*/ 	.word	index@(_Z13gpu_array_sumPdS_i)
        /*0008*/ 	.word	0x0000000d


	//----- nvinfo : EIATTR_FRAME_SIZE
	.align		4
.L_1:
        /*000c*/ 	.byte	0x04, 0x11
        /*000e*/ 	.short	(.L_3 - .L_2)
	.align		4
.L_2:
        /*0010*/ 	.word	index@(_Z13gpu_array_sumPdS_i)
        /*0014*/ 	.word	0x00000000


	//----- nvinfo : EIATTR_MIN_STACK_SIZE
	.align		4
.L_3:
        /*0018*/ 	.byte	0x04, 0x12
        /*001a*/ 	.short	(.L_5 - .L_4)
	.align		4
.L_4:
        /*001c*/ 	.word	index@(_Z13gpu_array_sumPdS_i)
        /*0020*/ 	.word	0x00000000
.L_5:


//--------------------- .nv.compat                --------------------------
	.section	.nv.compat,"",@"SHT_CUDA_COMPAT_INFO"
	.align	4
        /*0000*/ 	.byte	0x02, 0x09, 0x00, 0x00, 0x02, 0x02, 0x01, 0x00, 0x02, 0x05, 0x05, 0x00, 0x03, 0x07, 0x01, 0x01
        /*0010*/ 	.byte	0x02, 0x03, 0x00, 0x00, 0x02, 0x06, 0x01, 0x00, 0x04, 0x0b, 0x08, 0x00, 0x01, 0x00, 0x00, 0x00
        /*0020*/ 	.byte	0x00, 0x00, 0x00, 0x00


//--------------------- .nv.info._Z13gpu_array_sumPdS_i --------------------------
	.section	.nv.info._Z13gpu_array_sumPdS_i,"",@"SHT_CUDA_INFO"
	.sectionflags	@""
	.align	4


	//----- nvinfo : EIATTR_CUDA_API_VERSION
	.align		4
        /*0000*/ 	.byte	0x04, 0x37
        /*0002*/ 	.short	(.L_7 - .L_6)
.L_6:
        /*0004*/ 	.word	0x00000082


	//----- nvinfo : EIATTR_KPARAM_INFO
	.align		4
.L_7:
        /*0008*/ 	.byte	0x04, 0x17
        /*000a*/ 	.short	(.L_9 - .L_8)
.L_8:
        /*000c*/ 	.word	0x00000000
        /*0010*/ 	.short	0x0002
        /*0012*/ 	.short	0x0010
        /*0014*/ 	.byte	0x00, 0xf0, 0x11, 0x00


	//----- nvinfo : EIATTR_KPARAM_INFO
	.align		4
.L_9:
        /*0018*/ 	.byte	0x04, 0x17
        /*001a*/ 	.short	(.L_11 - .L_10)
.L_10:
        /*001c*/ 	.word	0x00000000
        /*0020*/ 	.short	0x0001
        /*0022*/ 	.short	0x0008
        /*0024*/ 	.byte	0x00, 0xf5, 0x21, 0x00


	//----- nvinfo : EIATTR_KPARAM_INFO
	.align		4
.L_11:
        /*0028*/ 	.byte	0x04, 0x17
        /*002a*/ 	.short	(.L_13 - .L_12)
.L_12:
        /*002c*/ 	.word	0x00000000
        /*0030*/ 	.short	0x0000
        /*0032*/ 	.short	0x0000
        /*0034*/ 	.byte	0x00, 0xf5, 0x21, 0x00


	//----- nvinfo : EIATTR_SPARSE_MMA_MASK
	.align		4
.L_13:
        /*0038*/ 	.byte	0x03, 0x50
        /*003a*/ 	.short	0x0000


	//----- nvinfo : EIATTR_MAXREG_COUNT
	.align		4
        /*003c*/ 	.byte	0x03, 0x1b
        /*003e*/ 	.short	0x00ff


	//----- nvinfo : EIATTR_NUM_BARRIERS
	.align		4
        /*0040*/ 	.byte	0x02, 0x4c
        /*0042*/ 	.byte	0x01
	.zero		1


	//----- nvinfo : EIATTR_MERCURY_ISA_VERSION
	.align		4
        /*0044*/ 	.byte	0x03, 0x5f
        /*0046*/ 	.short	0x0101


	//----- nvinfo : EIATTR_VRC_CTA_INIT_COUNT
	.align		4
        /*0048*/ 	.byte	0x02, 0x4a
	.zero		1
	.zero		1


	//----- nvinfo : EIATTR_EXIT_INSTR_OFFSETS
	.align		4
        /*004c*/ 	.byte	0x04, 0x1c
        /*004e*/ 	.short	(.L_15 - .L_14)


	//   ....[0]....
.L_14:
        /*0050*/ 	.word	0x00000210


	//   ....[1]....
        /*0054*/ 	.word	0x00000290


	//----- nvinfo : EIATTR_CBANK_PARAM_SIZE
	.align		4
.L_15:
        /*0058*/ 	.byte	0x03, 0x19
        /*005a*/ 	.short	0x0014


	//----- nvinfo : EIATTR_PARAM_CBANK
	.align		4
        /*005c*/ 	.byte	0x04, 0x0a
        /*005e*/ 	.short	(.L_17 - .L_16)
	.align		4
.L_16:
        /*0060*/ 	.word	index@(.nv.constant0._Z13gpu_array_sumPdS_i)
        /*0064*/ 	.short	0x0380
        /*0066*/ 	.short	0x0014


	//----- nvinfo : EIATTR_SW_WAR
	.align		4
.L_17:
        /*0068*/ 	.byte	0x04, 0x36
        /*006a*/ 	.short	(.L_19 - .L_18)
.L_18:
        /*006c*/ 	.word	0x00000008
.L_19:


//--------------------- .nv.callgraph             --------------------------
	.section	.nv.callgraph,"",@"SHT_CUDA_CALLGRAPH"
	.align	4
	.sectionentsize	8
	.align		4
        /*0000*/ 	.word	0x00000000
	.align		4
        /*0004*/ 	.word	0xffffffff
	.align		4
        /*0008*/ 	.word	0x00000000
	.align		4
        /*000c*/ 	.word	0xfffffffe
	.align		4
        /*0010*/ 	.word	0x00000000
	.align		4
        /*0014*/ 	.word	0xfffffffd
	.align		4
        /*0018*/ 	.word	0x00000000
	.align		4
        /*001c*/ 	.word	0xfffffffc


//--------------------- .text._Z13gpu_array_sumPdS_i --------------------------
	.section	.text._Z13gpu_array_sumPdS_i,"ax",@progbits
	.align	128
        .global         _Z13gpu_array_sumPdS_i
        .type           _Z13gpu_array_sumPdS_i,@function
        .size           _Z13gpu_array_sumPdS_i,(.L_x_3 - _Z13gpu_array_sumPdS_i)
        .other          _Z13gpu_array_sumPdS_i,@"STO_CUDA_ENTRY STV_DEFAULT"
_Z13gpu_array_sumPdS_i:
.text._Z13gpu_array_sumPdS_i:
[----:B------:R-:W-:Y:S01]  /*0000*/  LDC R1, c[0x0][0x37c] ;  /* 0x0000df00ff017b82 */ /* 0x000fe20000000800 */
[----:B------:R-:W0:Y:S01]  /*0010*/  S2R R8, SR_TID.X ;  /* 0x0000000000087919 */ /* 0x000e220000002100 */
[----:B------:R-:W0:Y:S01]  /*0020*/  LDCU UR8, c[0x0][0x360] ;  /* 0x00006c00ff0877ac */ /* 0x000e220008000800 */
[----:B------:R-:W-:Y:S01]  /*0030*/  CS2R R2, SRZ ;  /* 0x0000000000027805 */ /* 0x000fe2000001ff00 */
[----:B------:R-:W0:Y:S01]  /*0040*/  S2R R9, SR_CTAID.X ;  /* 0x0000000000097919 */ /* 0x000e220000002500 */
[----:B------:R-:W1:Y:S01]  /*0050*/  LDCU UR4, c[0x0][0x390] ;  /* 0x00007200ff0477ac */ /* 0x000e620008000800 */
[----:B------:R-:W2:Y:S01]  /*0060*/  LDCU.64 UR6, c[0x0][0x358] ;  /* 0x00006b00ff0677ac */ /* 0x000ea20008000a00 */
[----:B0-----:R-:W-:-:S05]  /*0070*/  IMAD R7, R9, UR8, R8 ;  /* 0x0000000809077c24 */ /* 0x001fca000f8e0208 */
[----:B-1----:R-:W-:-:S13]  /*0080*/  ISETP.GE.U32.AND P0, PT, R7, UR4, PT ;  /* 0x0000000407007c0c */ /* 0x002fda000bf06070 */
[----:B------:R-:W0:Y:S02]  /*0090*/  @!P0 LDC.64 R4, c[0x0][0x380] ;  /* 0x0000e000ff048b82 */ /* 0x000e240000000a00 */
[----:B0-----:R-:W-:-:S05]  /*00a0*/  @!P0 IMAD.WIDE.U32 R4, R7, 0x8, R4 ;  /* 0x0000000807048825 */ /* 0x001fca00078e0004 */
[----:B--2---:R-:W2:Y:S01]  /*00b0*/  @!P0 LDG.E.64 R2, desc[UR6][R4.64] ;  /* 0x0000000604028981 */ /* 0x004ea2000c1e1b00 */
[----:B------:R-:W0:Y:S01]  /*00c0*/  S2UR UR5, SR_CgaCtaId ;  /* 0x00000000000579c3 */ /* 0x000e220000008800 */
[----:B------:R-:W-:Y:S01]  /*00d0*/  IMAD.U32 R0, RZ, RZ, UR8 ;  /* 0x00000008ff007e24 */ /* 0x000fe2000f8e00ff */
[----:B------:R-:W-:Y:S01]  /*00e0*/  UMOV UR4, 0x400 ;  /* 0x0000040000047882 */ /* 0x000fe20000000000 */
[----:B------:R-:W-:-:S03]  /*00f0*/  ISETP.NE.AND P0, PT, R8, RZ, PT ;  /* 0x000000ff0800720c */ /* 0x000fc60003f05270 */
[----:B------:R-:W-:Y:S01]  /*0100*/  ISETP.GE.U32.AND P1, PT, R0, 0x2, PT ;  /* 0x000000020000780c */ /* 0x000fe20003f26070 */
[----:B0-----:R-:W-:-:S06]  /*0110*/  ULEA UR4, UR5, UR4, 0x18 ;  /* 0x0000000405047291 */ /* 0x001fcc000f8ec0ff */
[----:B------:R-:W-:-:S05]  /*0120*/  LEA R7, R8, UR4, 0x3 ;  /* 0x0000000408077c11 */ /* 0x000fca000f8e18ff */
[----:B--2---:R0:W-:Y:S01]  /*0130*/  STS.64 [R7], R2 ;  /* 0x0000000207007388 */ /* 0x0041e20000000a00 */
[----:B------:R-:W-:Y:S06]  /*0140*/  BAR.SYNC.DEFER_BLOCKING 0x0 ;  /* 0x0000000000007b1d */ /* 0x000fec0000010000 */
[----:B------:R-:W-:Y:S05]  /*0150*/  @!P1 BRA `(.L_x_0) ;  /* 0x00000000002c9947 */ /* 0x000fea0003800000 */
.L_x_1:
[----:B------:R-:W-:-:S04]  /*0160*/  SHF.R.U32.HI R10, RZ, 0x1, R0 ;  /* 0x00000001ff0a7819 */ /* 0x000fc80000011600 */
[----:B------:R-:W-:-:S13]  /*0170*/  ISETP.GE.U32.AND P1, PT, R8, R10, PT ;  /* 0x0000000a0800720c */ /* 0x000fda0003f26070 */
[----:B------:R-:W-:Y:S01]  /*0180*/  @!P1 IMAD R6, R10, 0x8, R7 ;  /* 0x000000080a069824 */ /* 0x000fe200078e0207 */
[----:B------:R-:W-:Y:S04]  /*0190*/  @!P1 LDS.64 R4, [R7] ;  /* 0x0000000007049984 */ /* 0x000fe80000000a00 */
[----:B0-----:R-:W0:Y:S02]  /*01a0*/  @!P1 LDS.64 R2, [R6] ;  /* 0x0000000006029984 */ /* 0x001e240000000a00 */
[----:B0-----:R-:W-:-:S07]  /*01b0*/  @!P1 DADD R2, R2, R4 ;  /* 0x0000000002029229 */ /* 0x001fce0000000004 */
[----:B------:R1:W-:Y:S01]  /*01c0*/  @!P1 STS.64 [R7], R2 ;  /* 0x0000000207009388 */ /* 0x0003e20000000a00 */
[----:B------:R-:W-:Y:S01]  /*01d0*/  BAR.SYNC.DEFER_BLOCKING 0x0 ;  /* 0x0000000000007b1d */ /* 0x000fe20000010000 */
[----:B------:R-:W-:Y:S01]  /*01e0*/  ISETP.GT.U32.AND P1, PT, R0, 0x3, PT ;  /* 0x000000030000780c */ /* 0x000fe20003f24070 */
[----:B------:R-:W-:-:S12]  /*01f0*/  IMAD.MOV.U32 R0, RZ, RZ, R10 ;  /* 0x000000ffff007224 */ /* 0x000fd800078e000a */
[----:B-1----:R-:W-:Y:S05]  /*0200*/  @P1 BRA `(.L_x_1) ;  /* 0xfffffffc00d41947 */ /* 0x002fea000383ffff */
.L_x_0:
[----:B------:R-:W-:Y:S05]  /*0210*/  @P0 EXIT ;  /* 0x000000000000094d */ /* 0x000fea0003800000 */
[----:B------:R-:W1:Y:S01]  /*0220*/  S2UR UR5, SR_CgaCtaId ;  /* 0x00000000000579c3 */ /* 0x000e620000008800 */
[----:B------:R-:W-:-:S07]  /*0230*/  UMOV UR4, 0x400 ;  /* 0x0000040000047882 */ /* 0x000fce0000000000 */
[----:B------:R-:W2:Y:S01]  /*0240*/  LDC.64 R4, c[0x0][0x388] ;  /* 0x0000e200ff047b82 */ /* 0x000ea20000000a00 */
[----:B-1----:R-:W-:Y:S01]  /*0250*/  ULEA UR4, UR5, UR4, 0x18 ;  /* 0x0000000405047291 */ /* 0x002fe2000f8ec0ff */
[----:B--2---:R-:W-:-:S08]  /*0260*/  IMAD.WIDE.U32 R4, R9, 0x8, R4 ;  /* 0x0000000809047825 */ /* 0x004fd000078e0004 */
[----:B0-----:R-:W0:Y:S04]  /*0270*/  LDS.64 R2, [UR4] ;  /* 0x00000004ff027984 */ /* 0x001e280008000a00 */
[----:B0-----:R-:W-:Y:S01]  /*0280*/  STG.E.64 desc[UR6][R4.64], R2 ;  /* 0x0000000204007986 */ /* 0x001fe2000c101b06 */
[----:B------:R-:W-:Y:S05]  /*0290*/  EXIT ;  /* 0x000000000000794d */ /* 0x000fea0003800000 */
.L_x_2:
[----:B------:R-:W-:-:S00]  /*02a0*/  BRA `(.L_x_2) ;  /* 0xfffffffc00fc7947 */ /* 0x000fc0000383ffff */
[----:B------:R-:W-:-:S00]  /*02b0*/  NOP ;  /* 0x0000000000007918 */ /* 0x000fc00000000000 */
        /* <DEDUP_REMOVED lines=12> */
.L_x_3:


//--------------------- .nv.shared._Z13gpu_array_sumPdS_i --------------------------
	.section	.nv.shared._Z13gpu_array_sumPdS_i,"aw",@nobits
	.sectionflags	@""
	.align	8
.nv.shared._Z13gpu_array_sumPdS_i:
	.zero		9216


//--------------------- .nv.shared.reserved.0     --------------------------
	.section	.nv.shared.reserved.0,"aw",@nobits
	.weak		__nv_reservedSMEM_offset_0_alias
	.size		__nv_reservedSMEM_offset_0_alias, 0, 64
	.other		__nv_reservedSMEM_offset_0_alias,@"STO_CUDA_RESERVED_SHARED STV_DEFAULT"
__nv_reservedSMEM_offset_0_alias:
	.zero		0
	.zero		64


//--------------------- .nv.constant0._Z13gpu_array_sumPdS_i --------------------------
	.section	.nv.constant0._Z13gpu_array_sumPdS_i,"a",@progbits
	.sectionflags	@""
	.align	4
.nv.constant0._Z13gpu_array_sumPdS_i:
	.zero		916


//--------------------- SYMBOLS --------------------------

	.type		.nv.reservedSmem.offset0,@object
	.size		.nv.reservedSmem.offset0,0x4
	.type		.nv.reservedSmem.cap,@object
	.size		.nv.reservedSmem.cap,0x4
